	.headerflags	@"EF_CUDA_TEXMODE_UNIFIED EF_CUDA_64BIT_ADDRESS EF_CUDA_ACCELERATORS EF_CUDA_SM90 EF_CUDA_VIRTUAL_SM(EF_CUDA_SM90)"
	.elftype	@"ET_EXEC"


//--------------------- .nv.info                  --------------------------
	.section	.nv.info,"",@"SHT_CUDA_INFO"
	.align	4


	//----- nvinfo : EIATTR_REGCOUNT
	.align		4
        /*0000*/ 	.byte	0x04, 0x2f
        /*0002*/ 	.short	(.L_3 - .L_2)
	.align		4
.L_2:
        /*0004*/ 	.word	index@(triton_poi_fused__native_batch_norm_legit_no_training_add_17)
        /*0008*/ 	.word	0x00000020


	//----- nvinfo : EIATTR_MIN_STACK_SIZE
	.align		4
.L_3:
        /*000c*/ 	.byte	0x04, 0x12
        /*000e*/ 	.short	(.L_5 - .L_4)
	.align		4
.L_4:
        /*0010*/ 	.word	index@(triton_poi_fused__native_batch_norm_legit_no_training_add_17)
        /*0014*/ 	.word	0x00000000


	//----- nvinfo : EIATTR_FRAME_SIZE
	.align		4
.L_5:
        /*0018*/ 	.byte	0x04, 0x11
        /*001a*/ 	.short	(.L_7 - .L_6)
	.align		4
.L_6:
        /*001c*/ 	.word	index@(triton_poi_fused__native_batch_norm_legit_no_training_add_17)
        /*0020*/ 	.word	0x00000000


	//----- nvinfo : EIATTR_MIN_STACK_SIZE
	.align		4
.L_7:
        /*0024*/ 	.byte	0x04, 0x12
        /*0026*/ 	.short	(.L_9 - .L_8)
	.align		4
.L_8:
        /*0028*/ 	.word	index@(triton_poi_fused__native_batch_norm_legit_no_training_add_17)
        /*002c*/ 	.word	0x00000000
.L_9:


//--------------------- .nv.info.triton_poi_fused__native_batch_norm_legit_no_training_add_17 --------------------------
	.section	.nv.info.triton_poi_fused__native_batch_norm_legit_no_training_add_17,"",@"SHT_CUDA_INFO"
	.sectionflags	@""
	.align	4


	//----- nvinfo : EIATTR_CUDA_API_VERSION
	.align		4
        /*0000*/ 	.byte	0x04, 0x37
        /*0002*/ 	.short	(.L_11 - .L_10)
.L_10:
        /*0004*/ 	.word	0x0000007c


	//----- nvinfo : EIATTR_KPARAM_INFO
	.align		4
.L_11:
        /*0008*/ 	.byte	0x04, 0x17
        /*000a*/ 	.short	(.L_13 - .L_12)
.L_12:
        /*000c*/ 	.word	0x00000000
        /*0010*/ 	.short	0x0013
        /*0012*/ 	.short	0x0098
        /*0014*/ 	.byte	0x00, 0xf0, 0x11, 0x00


	//----- nvinfo : EIATTR_KPARAM_INFO
	.align		4
.L_13:
        /*0018*/ 	.byte	0x04, 0x17
        /*001a*/ 	.short	(.L_15 - .L_14)
.L_14:
        /*001c*/ 	.word	0x00000000
        /*0020*/ 	.short	0x0012
        /*0022*/ 	.short	0x0090
        /*0024*/ 	.byte	0x00, 0xf4, 0x21, 0x00


	//----- nvinfo : EIATTR_KPARAM_INFO
	.align		4
.L_15:
        /*0028*/ 	.byte	0x04, 0x17
        /*002a*/ 	.short	(.L_17 - .L_16)
.L_16:
        /*002c*/ 	.word	0x00000000
        /*0030*/ 	.short	0x0011
        /*0032*/ 	.short	0x0088
        /*0034*/ 	.byte	0x00, 0xf4, 0x21, 0x00


	//----- nvinfo : EIATTR_KPARAM_INFO
	.align		4
.L_17:
        /*0038*/ 	.byte	0x04, 0x17
        /*003a*/ 	.short	(.L_19 - .L_18)
.L_18:
        /*003c*/ 	.word	0x00000000
        /*0040*/ 	.short	0x0010
        /*0042*/ 	.short	0x0080
        /*0044*/ 	.byte	0x00, 0xf4, 0x21, 0x00


	//----- nvinfo : EIATTR_KPARAM_INFO
	.align		4
.L_19:
        /*0048*/ 	.byte	0x04, 0x17
        /*004a*/ 	.short	(.L_21 - .L_20)
.L_20:
        /*004c*/ 	.word	0x00000000
        /*0050*/ 	.short	0x000f
        /*0052*/ 	.short	0x0078
        /*0054*/ 	.byte	0x00, 0xf4, 0x21, 0x00


	//----- nvinfo : EIATTR_KPARAM_INFO
	.align		4
.L_21:
        /*0058*/ 	.byte	0x04, 0x17
        /*005a*/ 	.short	(.L_23 - .L_22)
.L_22:
        /*005c*/ 	.word	0x00000000
        /*0060*/ 	.short	0x000e
        /*0062*/ 	.short	0x0070
        /*0064*/ 	.byte	0x00, 0xf4, 0x21, 0x00


	//----- nvinfo : EIATTR_KPARAM_INFO
	.align		4
.L_23:
        /*0068*/ 	.byte	0x04, 0x17
        /*006a*/ 	.short	(.L_25 - .L_24)
.L_24:
        /*006c*/ 	.word	0x00000000
        /*0070*/ 	.short	0x000d
        /*0072*/ 	.short	0x0068
        /*0074*/ 	.byte	0x00, 0xf4, 0x21, 0x00


	//----- nvinfo : EIATTR_KPARAM_INFO
	.align		4
.L_25:
        /*0078*/ 	.byte	0x04, 0x17
        /*007a*/ 	.short	(.L_27 - .L_26)
.L_26:
        /*007c*/ 	.word	0x00000000
        /*0080*/ 	.short	0x000c
        /*0082*/ 	.short	0x0060
        /*0084*/ 	.byte	0x00, 0xf4, 0x21, 0x00


	//----- nvinfo : EIATTR_KPARAM_INFO
	.align		4
.L_27:
        /*0088*/ 	.byte	0x04, 0x17
        /*008a*/ 	.short	(.L_29 - .L_28)
.L_28:
        /*008c*/ 	.word	0x00000000
        /*0090*/ 	.short	0x000b
        /*0092*/ 	.short	0x0058
        /*0094*/ 	.byte	0x00, 0xf4, 0x21, 0x00


	//----- nvinfo : EIATTR_KPARAM_INFO
	.align		4
.L_29:
        /*0098*/ 	.byte	0x04, 0x17
        /*009a*/ 	.short	(.L_31 - .L_30)
.L_30:
        /*009c*/ 	.word	0x00000000
        /*00a0*/ 	.short	0x000a
        /*00a2*/ 	.short	0x0050
        /*00a4*/ 	.byte	0x00, 0xf4, 0x21, 0x00


	//----- nvinfo : EIATTR_KPARAM_INFO
	.align		4
.L_31:
        /*00a8*/ 	.byte	0x04, 0x17
        /*00aa*/ 	.short	(.L_33 - .L_32)
.L_32:
        /*00ac*/ 	.word	0x00000000
        /*00b0*/ 	.short	0x0009
        /*00b2*/ 	.short	0x0048
        /*00b4*/ 	.byte	0x00, 0xf4, 0x21, 0x00


	//----- nvinfo : EIATTR_KPARAM_INFO
	.align		4
.L_33:
        /*00b8*/ 	.byte	0x04, 0x17
        /*00ba*/ 	.short	(.L_35 - .L_34)
.L_34:
        /*00bc*/ 	.word	0x00000000
        /*00c0*/ 	.short	0x0008
        /*00c2*/ 	.short	0x0040
        /*00c4*/ 	.byte	0x00, 0xf4, 0x21, 0x00


	//----- nvinfo : EIATTR_KPARAM_INFO
	.align		4
.L_35:
        /*00c8*/ 	.byte	0x04, 0x17
        /*00ca*/ 	.short	(.L_37 - .L_36)
.L_36:
        /*00cc*/ 	.word	0x00000000
        /*00d0*/ 	.short	0x0007
        /*00d2*/ 	.short	0x0038
        /*00d4*/ 	.byte	0x00, 0xf4, 0x21, 0x00


	//----- nvinfo : EIATTR_KPARAM_INFO
	.align		4
.L_37:
        /*00d8*/ 	.byte	0x04, 0x17
        /*00da*/ 	.short	(.L_39 - .L_38)
.L_38:
        /*00dc*/ 	.word	0x00000000
        /*00e0*/ 	.short	0x0006
        /*00e2*/ 	.short	0x0030
        /*00e4*/ 	.byte	0x00, 0xf4, 0x21, 0x00


	//----- nvinfo : EIATTR_KPARAM_INFO
	.align		4
.L_39:
        /*00e8*/ 	.byte	0x04, 0x17
        /*00ea*/ 	.short	(.L_41 - .L_40)
.L_40:
        /*00ec*/ 	.word	0x00000000
        /*00f0*/ 	.short	0x0005
        /*00f2*/ 	.short	0x0028
        /*00f4*/ 	.byte	0x00, 0xf4, 0x21, 0x00


	//----- nvinfo : EIATTR_KPARAM_INFO
	.align		4
.L_41:
        /*00f8*/ 	.byte	0x04, 0x17
        /*00fa*/ 	.short	(.L_43 - .L_42)
.L_42:
        /*00fc*/ 	.word	0x00000000
        /*0100*/ 	.short	0x0004
        /*0102*/ 	.short	0x0020
        /*0104*/ 	.byte	0x00, 0xf4, 0x21, 0x00


	//----- nvinfo : EIATTR_KPARAM_INFO
	.align		4
.L_43:
        /*0108*/ 	.byte	0x04, 0x17
        /*010a*/ 	.short	(.L_45 - .L_44)
.L_44:
        /*010c*/ 	.word	0x00000000
        /*0110*/ 	.short	0x0003
        /*0112*/ 	.short	0x0018
        /*0114*/ 	.byte	0x00, 0xf4, 0x21, 0x00


	//----- nvinfo : EIATTR_KPARAM_INFO
	.align		4
.L_45:
        /*0118*/ 	.byte	0x04, 0x17
        /*011a*/ 	.short	(.L_47 - .L_46)
.L_46:
        /*011c*/ 	.word	0x00000000
        /*0120*/ 	.short	0x0002
        /*0122*/ 	.short	0x0010
        /*0124*/ 	.byte	0x00, 0xf4, 0x21, 0x00


	//----- nvinfo : EIATTR_KPARAM_INFO
	.align		4
.L_47:
        /*0128*/ 	.byte	0x04, 0x17
        /*012a*/ 	.short	(.L_49 - .L_48)
.L_48:
        /*012c*/ 	.word	0x00000000
        /*0130*/ 	.short	0x0001
        /*0132*/ 	.short	0x0008
        /*0134*/ 	.byte	0x00, 0xf4, 0x21, 0x00


	//----- nvinfo : EIATTR_KPARAM_INFO
	.align		4
.L_49:
        /*0138*/ 	.byte	0x04, 0x17
        /*013a*/ 	.short	(.L_51 - .L_50)
.L_50:
        /*013c*/ 	.word	0x00000000
        /*0140*/ 	.short	0x0000
        /*0142*/ 	.short	0x0000
        /*0144*/ 	.byte	0x00, 0xf4, 0x21, 0x00


	//----- nvinfo : EIATTR_SPARSE_MMA_MASK
	.align		4
.L_51:
        /*0148*/ 	.byte	0x03, 0x50
        /*014a*/ 	.short	0x0000


	//----- nvinfo : EIATTR_MAXREG_COUNT
	.align		4
        /*014c*/ 	.byte	0x03, 0x1b
        /*014e*/ 	.short	0x00ff


	//----- nvinfo : EIATTR_EXIT_INSTR_OFFSETS
	.align		4
        /*0150*/ 	.byte	0x04, 0x1c
        /*0152*/ 	.short	(.L_53 - .L_52)


	//   ....[0]....
.L_52:
        /*0154*/ 	.word	0x00000800


	//----- nvinfo : EIATTR_REQNTID
	.align		4
.L_53:
        /*0158*/ 	.byte	0x04, 0x10
        /*015a*/ 	.short	(.L_55 - .L_54)
.L_54:
        /*015c*/ 	.word	0x00000080
        /*0160*/ 	.word	0x00000001
        /*0164*/ 	.word	0x00000001


	//----- nvinfo : EIATTR_CBANK_PARAM_SIZE
	.align		4
.L_55:
        /*0168*/ 	.byte	0x03, 0x19
        /*016a*/ 	.short	0x009c


	//----- nvinfo : EIATTR_PARAM_CBANK
	.align		4
        /*016c*/ 	.byte	0x04, 0x0a
        /*016e*/ 	.short	(.L_57 - .L_56)
	.align		4
.L_56:
        /*0170*/ 	.word	index@(.nv.constant0.triton_poi_fused__native_batch_norm_legit_no_training_add_17)
        /*0174*/ 	.short	0x0210
        /*0176*/ 	.short	0x009c


	//----- nvinfo : EIATTR_SW_WAR
	.align		4
.L_57:
        /*0178*/ 	.byte	0x04, 0x36
        /*017a*/ 	.short	(.L_59 - .L_58)
.L_58:
        /*017c*/ 	.word	0x00000008
.L_59:


//--------------------- .nv.callgraph             --------------------------
	.section	.nv.callgraph,"",@"SHT_CUDA_CALLGRAPH"
	.align	4
	.sectionentsize	8
	.align		4
        /*0000*/ 	.word	0x00000000
	.align		4
        /*0004*/ 	.word	0xffffffff
	.align		4
        /*0008*/ 	.word	0x00000000
	.align		4
        /*000c*/ 	.word	0xfffffffe
	.align		4
        /*0010*/ 	.word	0x00000000
	.align		4
        /*0014*/ 	.word	0xfffffffd
	.align		4
        /*0018*/ 	.word	0x00000000
	.align		4
        /*001c*/ 	.word	0xfffffffc


//--------------------- .nv.constant4             --------------------------
	.section	.nv.constant4,"a",@progbits
	.align	8
	.align		8
.nv.constant4:
        /*0000*/ 	.dword	_$_str
	.align		8
        /*0008*/ 	.dword	_$_str_$_2


//--------------------- .text.triton_poi_fused__native_batch_norm_legit_no_training_add_17 --------------------------
	.section	.text.triton_poi_fused__native_batch_norm_legit_no_training_add_17,"ax",@progbits
	.align	128
        .global         triton_poi_fused__native_batch_norm_legit_no_training_add_17
        .type           triton_poi_fused__native_batch_norm_legit_no_training_add_17,@function
        .size           triton_poi_fused__native_batch_norm_legit_no_training_add_17,(.L_x_1 - triton_poi_fused__native_batch_norm_legit_no_training_add_17)
        .other          triton_poi_fused__native_batch_norm_legit_no_training_add_17,@"STO_CUDA_ENTRY STV_DEFAULT"
triton_poi_fused__native_batch_norm_legit_no_training_add_17:
.text.triton_poi_fused__native_batch_norm_legit_no_training_add_17:
[----:B------:R-:W-:Y:S01]  /*0000*/  LDC R1, c[0x0][0x28] ;  /* 0x00000a00ff017b82 */ /* 0x000fe20000000800 */
[----:B------:R-:W1:Y:S07]  /*0010*/  S2R R0, SR_TID.X ;  /* 0x0000000000007919 */ /* 0x000e6e0000002100 */
[----:B------:R-:W2:Y:S01]  /*0020*/  LDC.64 R18, c[0x0][0x250] ;  /* 0x00009400ff127b82 */ /* 0x000ea20000000a00 */
[----:B------:R-:W-:Y:S01]  /*0030*/  ULDC.64 UR4, c[0x0][0x208] ;  /* 0x0000820000047ab9 */ /* 0x000fe20000000a00 */
[----:B------:R-:W3:Y:S06]  /*0040*/  S2R R5, SR_CTAID.X ;  /* 0x0000000000057919 */ /* 0x000eec0000002500 */
[----:B------:R-:W4:Y:S08]  /*0050*/  LDC.64 R20, c[0x0][0x278] ;  /* 0x00009e00ff147b82 */ /* 0x000f300000000a00 */
[----:B------:R-:W5:Y:S08]  /*0060*/  LDC.64 R8, c[0x0][0x248] ;  /* 0x00009200ff087b82 */ /* 0x000f700000000a00 */
[----:B------:R-:W4:Y:S01]  /*0070*/  LDC.64 R12, c[0x0][0x240] ;  /* 0x00009000ff0c7b82 */ /* 0x000f220000000a00 */
[----:B-1----:R-:W-:-:S07]  /*0080*/  SHF.L.U32 R0, R0, 0x1, RZ ;  /* 0x0000000100007819 */ /* 0x002fce00000006ff */
[----:B------:R-:W1:Y:S01]  /*0090*/  LDC.64 R16, c[0x0][0x260] ;  /* 0x00009800ff107b82 */ /* 0x000e620000000a00 */
[----:B---3--:R-:W-:Y:S02]  /*00a0*/  SHF.R.S32.HI R26, RZ, 0x17, R5 ;  /* 0x00000017ff1a7819 */ /* 0x008fe40000011405 */
[----:B------:R-:W-:Y:S02]  /*00b0*/  LOP3.LUT R0, R0, 0xfe, RZ, 0xc0, !PT ;  /* 0x000000fe00007812 */ /* 0x000fe400078ec0ff */
[----:B------:R-:W-:-:S03]  /*00c0*/  SGXT R26, R26, 0x1 ;  /* 0x000000011a1a781a */ /* 0x000fc60000000200 */
[----:B------:R-:W3:Y:S01]  /*00d0*/  LDC.64 R14, c[0x0][0x218] ;  /* 0x00008600ff0e7b82 */ /* 0x000ee20000000a00 */
[----:B------:R-:W-:-:S04]  /*00e0*/  LEA R5, R5, R0, 0x8 ;  /* 0x0000000005057211 */ /* 0x000fc800078e40ff */
[----:B------:R-:W-:-:S03]  /*00f0*/  LEA.HI R0, R26, R5, RZ, 0x6 ;  /* 0x000000051a007211 */ /* 0x000fc600078f30ff */
[----:B------:R-:W1:Y:S01]  /*0100*/  LDC.64 R10, c[0x0][0x228] ;  /* 0x00008a00ff0a7b82 */ /* 0x000e620000000a00 */
[----:B------:R-:W-:-:S04]  /*0110*/  SHF.R.S32.HI R0, RZ, 0x6, R0 ;  /* 0x00000006ff007819 */ /* 0x000fc80000011400 */
[----:B------:R-:W-:-:S03]  /*0120*/  LEA.HI R2, R0, R0, RZ, 0x5 ;  /* 0x0000000000027211 */ /* 0x000fc600078f28ff */
[----:B------:R-:W1:Y:S01]  /*0130*/  LDC.64 R28, c[0x0][0x270] ;  /* 0x00009c00ff1c7b82 */ /* 0x000e620000000a00 */
[----:B------:R-:W-:-:S04]  /*0140*/  LOP3.LUT R7, R2, 0xffffffe0, RZ, 0xc0, !PT ;  /* 0xffffffe002077812 */ /* 0x000fc800078ec0ff */
[----:B------:R-:W-:-:S03]  /*0150*/  IADD3 R0, R0, -R7, RZ ;  /* 0x8000000700007210 */ /* 0x000fc60007ffe0ff */
[----:B------:R-:W1:Y:S02]  /*0160*/  LDC.64 R2, c[0x0][0x220] ;  /* 0x00008800ff027b82 */ /* 0x000e640000000a00 */
[----:B--2---:R-:W-:-:S05]  /*0170*/  IMAD.WIDE R18, R0, 0x4, R18 ;  /* 0x0000000400127825 */ /* 0x004fca00078e0212 */
[----:B------:R-:W2:Y:S01]  /*0180*/  LDG.E.EL R4, desc[UR4][R18.64] ;  /* 0x0000000412047981 */ /* 0x000ea2000c2e1900 */
[----:B------:R-:W3:Y:S01]  /*0190*/  LDC.64 R6, c[0x0][0x258] ;  /* 0x00009600ff067b82 */ /* 0x000ee20000000a00 */
[----:B----4-:R-:W-:-:S05]  /*01a0*/  IMAD.WIDE R20, R0, 0x4, R20 ;  /* 0x0000000400147825 */ /* 0x010fca00078e0214 */
[----:B------:R4:W2:Y:S01]  /*01b0*/  LDG.E.EL R24, desc[UR4][R20.64] ;  /* 0x0000000414187981 */ /* 0x0008a2000c2e1900 */
[C---:B01----:R-:W-:Y:S01]  /*01c0*/  IMAD.WIDE R2, R0.reuse, 0x4, R2 ;  /* 0x0000000400027825 */ /* 0x043fe200078e0202 */
[----:B----4-:R-:W0:Y:S05]  /*01d0*/  LDC.64 R20, c[0x0][0x268] ;  /* 0x00009a00ff147b82 */ /* 0x010e2a0000000a00 */
[----:B------:R-:W4:Y:S01]  /*01e0*/  LDG.E.EL R3, desc[UR4][R2.64] ;  /* 0x0000000402037981 */ /* 0x000f22000c2e1900 */
[----:B-----5:R-:W-:-:S04]  /*01f0*/  IMAD.WIDE R18, R0, 0x4, R8 ;  /* 0x0000000400127825 */ /* 0x020fc800078e0208 */
[----:B---3--:R-:W-:Y:S02]  /*0200*/  IMAD.WIDE R8, R0, 0x4, R6 ;  /* 0x0000000400087825 */ /* 0x008fe400078e0206 */
[----:B------:R1:W3:Y:S04]  /*0210*/  LDG.E.EL R6, desc[UR4][R18.64] ;  /* 0x0000000412067981 */ /* 0x0002e8000c2e1900 */
[----:B------:R5:W3:Y:S01]  /*0220*/  LDG.E.EL R25, desc[UR4][R8.64] ;  /* 0x0000000408197981 */ /* 0x000ae2000c2e1900 */
[----:B------:R-:W-:-:S04]  /*0230*/  IMAD.WIDE R12, R5, 0x4, R12 ;  /* 0x00000004050c7825 */ /* 0x000fc800078e020c */
[C---:B------:R-:W-:Y:S01]  /*0240*/  IMAD.WIDE R16, R0.reuse, 0x4, R16 ;  /* 0x0000000400107825 */ /* 0x040fe200078e0210 */
[----:B-1----:R-:W1:Y:S01]  /*0250*/  LDC.64 R18, c[0x0][0x230] ;  /* 0x00008c00ff127b82 */ /* 0x002e620000000a00 */
[----:B------:R-:W3:Y:S02]  /*0260*/  LDG.E.64 R12, desc[UR4][R12.64] ;  /* 0x000000040c0c7981 */ /* 0x000ee4000c1e1b00 */
[C---:B------:R-:W-:Y:S02]  /*0270*/  IMAD.WIDE R14, R0.reuse, 0x4, R14 ;  /* 0x00000004000e7825 */ /* 0x040fe400078e020e */
[----:B------:R5:W3:Y:S03]  /*0280*/  LDG.E.EL R2, desc[UR4][R16.64] ;  /* 0x0000000410027981 */ /* 0x000ae6000c2e1900 */
[----:B-----5:R-:W5:Y:S01]  /*0290*/  LDC.64 R8, c[0x0][0x210] ;  /* 0x00008400ff087b82 */ /* 0x020f620000000a00 */
[----:B------:R-:W-:Y:S01]  /*02a0*/  IMAD.WIDE R10, R0, 0x4, R10 ;  /* 0x00000004000a7825 */ /* 0x000fe200078e020a */
[----:B------:R0:W3:Y:S04]  /*02b0*/  LDG.E.EL R23, desc[UR4][R14.64] ;  /* 0x000000040e177981 */ /* 0x0000e8000c2e1900 */
[----:B------:R0:W3:Y:S02]  /*02c0*/  LDG.E.EL R7, desc[UR4][R10.64] ;  /* 0x000000040a077981 */ /* 0x0000e4000c2e1900 */
[----:B------:R-:W1:Y:S08]  /*02d0*/  LDC.64 R16, c[0x0][0x280] ;  /* 0x0000a000ff107b82 */ /* 0x000e700000000a00 */
[----:B0-----:R-:W0:Y:S08]  /*02e0*/  LDC.64 R14, c[0x0][0x288] ;  /* 0x0000a200ff0e7b82 */ /* 0x001e300000000a00 */
[----:B------:R-:W0:Y:S01]  /*02f0*/  LDC.64 R10, c[0x0][0x238] ;  /* 0x00008e00ff0a7b82 */ /* 0x000e220000000a00 */
[----:B-----5:R-:W-:Y:S01]  /*0300*/  IMAD.WIDE R8, R5, 0x4, R8 ;  /* 0x0000000405087825 */ /* 0x020fe200078e0208 */
[----:B------:R-:W-:-:S03]  /*0310*/  LEA.HI R26, R26, R5, RZ, 0x4 ;  /* 0x000000051a1a7211 */ /* 0x000fc600078f20ff */
[----:B------:R-:W-:Y:S02]  /*0320*/  IMAD.WIDE R20, R5, 0x4, R20 ;  /* 0x0000000405147825 */ /* 0x000fe400078e0214 */
[----:B------:R-:W5:Y:S02]  /*0330*/  LDG.E.64 R8, desc[UR4][R8.64] ;  /* 0x0000000408087981 */ /* 0x000f64000c1e1b00 */
[C---:B------:R-:W-:Y:S01]  /*0340*/  IMAD.WIDE R28, R0.reuse, 0x4, R28 ;  /* 0x00000004001c7825 */ /* 0x040fe200078e021c */
[----:B------:R-:W-:Y:S01]  /*0350*/  SHF.R.S32.HI R27, RZ, 0x4, R26 ;  /* 0x00000004ff1b7819 */ /* 0x000fe2000001141a */
[----:B------:R-:W5:Y:S02]  /*0360*/  LDG.E.64 R20, desc[UR4][R20.64] ;  /* 0x0000000414147981 */ /* 0x000f64000c1e1b00 */
[C---:B-1----:R-:W-:Y:S02]  /*0370*/  IMAD.WIDE R18, R0.reuse, 0x4, R18 ;  /* 0x0000000400127825 */ /* 0x042fe400078e0212 */
[----:B------:R-:W5:Y:S02]  /*0380*/  LDG.E.EL R22, desc[UR4][R28.64] ;  /* 0x000000041c167981 */ /* 0x000f64000c2e1900 */
[----:B------:R-:W-:-:S02]  /*0390*/  IMAD.WIDE R16, R0, 0x4, R16 ;  /* 0x0000000400107825 */ /* 0x000fc400078e0210 */
[----:B------:R1:W5:Y:S02]  /*03a0*/  LDG.E.EL R18, desc[UR4][R18.64] ;  /* 0x0000000412127981 */ /* 0x000364000c2e1900 */
[----:B0-----:R-:W-:Y:S02]  /*03b0*/  IMAD.WIDE R14, R0, 0x4, R14 ;  /* 0x00000004000e7825 */ /* 0x001fe400078e020e */
[----:B------:R-:W5:Y:S02]  /*03c0*/  LDG.E.EL R16, desc[UR4][R16.64] ;  /* 0x0000000410107981 */ /* 0x000f64000c2e1900 */
[----:B------:R-:W-:Y:S02]  /*03d0*/  IMAD.WIDE R10, R27, 0x4, R10 ;  /* 0x000000041b0a7825 */ /* 0x000fe400078e020a */
[----:B------:R-:W5:Y:S04]  /*03e0*/  LDG.E.EL R15, desc[UR4][R14.64] ;  /* 0x000000040e0f7981 */ /* 0x000f68000c2e1900 */
[----:B------:R0:W5:Y:S01]  /*03f0*/  LDG.E.EL R0, desc[UR4][R10.64] ;  /* 0x000000040a007981 */ /* 0x000162000c2e1900 */
[----:B--2---:R-:W-:-:S04]  /*0400*/  FADD R4, R4, 9.9999997473787516356e-06 ;  /* 0x3727c5ac04047421 */ /* 0x004fc80000000000 */
[----:B------:R-:W2:Y:S01]  /*0410*/  MUFU.SQRT R27, R4 ;  /* 0x00000004001b7308 */ /* 0x000ea20000002000 */
[----:B------:R-:W-:Y:S01]  /*0420*/  FADD R24, R24, 9.9999997473787516356e-06 ;  /* 0x3727c5ac18187421 */ /* 0x000fe20000000000 */
[C---:B--2---:R-:W-:Y:S02]  /*0430*/  FSETP.GT.AND P4, PT, R27.reuse, 8.50705917302346158658e+37, PT ;  /* 0x7e8000001b00780b */ /* 0x044fe40003f84000 */
[----:B------:R-:W-:Y:S01]  /*0440*/  FSETP.GEU.AND P3, PT, R27, 1.175494350822287508e-38, PT ;  /* 0x008000001b00780b */ /* 0x000fe20003f6e000 */
[----:B----4-:R-:W-:-:S03]  /*0450*/  FADD R3, R3, 9.9999997473787516356e-06 ;  /* 0x3727c5ac03037421 */ /* 0x010fc60000000000 */
[----:B-1----:R-:W1:Y:S01]  /*0460*/  MUFU.SQRT R19, R24 ;  /* 0x0000001800137308 */ /* 0x002e620000002000 */
[----:B------:R-:W-:-:S07]  /*0470*/  HFMA2.MMA R4, -RZ, RZ, 1.625, 0 ;  /* 0x3e800000ff047435 */ /* 0x000fce00000001ff */
[----:B------:R-:W2:Y:S01]  /*0480*/  MUFU.SQRT R26, R3 ;  /* 0x00000003001a7308 */ /* 0x000ea20000002000 */
[----:B------:R-:W-:-:S04]  /*0490*/  @P4 FMUL R27, R27, 0.25 ;  /* 0x3e8000001b1b4820 */ /* 0x000fc80000400000 */
[----:B------:R-:W-:Y:S01]  /*04a0*/  @!P3 FMUL R27, R27, 16777216 ;  /* 0x4b8000001b1bb820 */ /* 0x000fe20000400000 */
[----:B-1----:R-:W-:-:S05]  /*04b0*/  FSETP.GT.AND P1, PT, R19, 8.50705917302346158658e+37, PT ;  /* 0x7e8000001300780b */ /* 0x002fca0003f24000 */
[----:B------:R-:W1:Y:S01]  /*04c0*/  MUFU.RCP R27, R27 ;  /* 0x0000001b001b7308 */ /* 0x000e620000001000 */
[----:B0-----:R-:W-:Y:S02]  /*04d0*/  FSEL R10, R4, 1, P4 ;  /* 0x3f800000040a7808 */ /* 0x001fe40002000000 */
[C---:B--2---:R-:W-:Y:S02]  /*04e0*/  FSETP.GT.AND P2, PT, R26.reuse, 8.50705917302346158658e+37, PT ;  /* 0x7e8000001a00780b */ /* 0x044fe40003f44000 */
[C---:B------:R-:W-:Y:S02]  /*04f0*/  FSETP.GEU.AND P4, PT, R19.reuse, 1.175494350822287508e-38, PT ;  /* 0x008000001300780b */ /* 0x040fe40003f8e000 */
[----:B------:R-:W-:Y:S01]  /*0500*/  FSETP.GEU.AND P0, PT, R26, 1.175494350822287508e-38, PT ;  /* 0x008000001a00780b */ /* 0x000fe20003f0e000 */
[----:B------:R-:W-:Y:S01]  /*0510*/  @!P3 FMUL R10, R10, 16777216 ;  /* 0x4b8000000a0ab820 */ /* 0x000fe20000400000 */
[----:B------:R-:W-:Y:S01]  /*0520*/  @P1 FMUL R19, R19, 0.25 ;  /* 0x3e80000013131820 */ /* 0x000fe20000400000 */
[--C-:B---3--:R-:W-:Y:S01]  /*0530*/  FADD R13, R13, -R6.reuse ;  /* 0x800000060d0d7221 */ /* 0x108fe20000000000 */
[----:B------:R-:W-:Y:S01]  /*0540*/  FADD R3, R12, -R6 ;  /* 0x800000060c037221 */ /* 0x000fe20000000000 */
[----:B-1----:R-:W-:-:S04]  /*0550*/  FMUL R10, R27, R10 ;  /* 0x0000000a1b0a7220 */ /* 0x002fc80000400000 */
[----:B------:R-:W-:Y:S02]  /*0560*/  @P2 FMUL R26, R26, 0.25 ;  /* 0x3e8000001a1a2820 */ /* 0x000fe40000400000 */
[----:B------:R-:W-:Y:S01]  /*0570*/  @!P4 FMUL R19, R19, 16777216 ;  /* 0x4b8000001313c820 */ /* 0x000fe20000400000 */
[----:B------:R-:W-:Y:S01]  /*0580*/  FMUL R13, R10, R13 ;  /* 0x0000000d0a0d7220 */ /* 0x000fe20000400000 */
[----:B------:R-:W-:Y:S01]  /*0590*/  @!P0 FMUL R26, R26, 16777216 ;  /* 0x4b8000001a1a8820 */ /* 0x000fe20000400000 */
[----:B------:R-:W-:Y:S02]  /*05a0*/  FMUL R3, R10, R3 ;  /* 0x000000030a037220 */ /* 0x000fe40000400000 */
[C-C-:B------:R-:W-:Y:S01]  /*05b0*/  FFMA R17, R25.reuse, R13, R2.reuse ;  /* 0x0000000d19117223 */ /* 0x140fe20000000002 */
[----:B------:R-:W0:Y:S01]  /*05c0*/  MUFU.RCP R6, R26 ;  /* 0x0000001a00067308 */ /* 0x000e220000001000 */
[----:B------:R-:W-:Y:S01]  /*05d0*/  FFMA R25, R25, R3, R2 ;  /* 0x0000000319197223 */ /* 0x000fe20000000002 */
[----:B------:R-:W1:Y:S01]  /*05e0*/  LDC.64 R10, c[0x0][0x298] ;  /* 0x0000a600ff0a7b82 */ /* 0x000e620000000a00 */
[----:B------:R-:W-:-:S05]  /*05f0*/  FSEL R27, R4, 1, P2 ;  /* 0x3f800000041b7808 */ /* 0x000fca0001000000 */
[----:B------:R-:W2:Y:S02]  /*0600*/  MUFU.RCP R19, R19 ;  /* 0x0000001300137308 */ /* 0x000ea40000001000 */
[----:B------:R-:W3:Y:S01]  /*0610*/  LDC.64 R2, c[0x0][0x290] ;  /* 0x0000a400ff027b82 */ /* 0x000ee20000000a00 */
[----:B------:R-:W-:Y:S01]  /*0620*/  FSEL R4, R4, 1, P1 ;  /* 0x3f80000004047808 */ /* 0x000fe20000800000 */
[----:B------:R-:W-:-:S06]  /*0630*/  @!P0 FMUL R27, R27, 16777216 ;  /* 0x4b8000001b1b8820 */ /* 0x000fcc0000400000 */
[----:B------:R-:W4:Y:S01]  /*0640*/  LDC.64 R12, c[0x0][0x2a0] ;  /* 0x0000a800ff0c7b82 */ /* 0x000f220000000a00 */
[----:B------:R-:W-:Y:S01]  /*0650*/  @!P4 FMUL R4, R4, 16777216 ;  /* 0x4b8000000404c820 */ /* 0x000fe20000400000 */
[--C-:B-----5:R-:W-:Y:S01]  /*0660*/  FADD R9, R9, -R23.reuse ;  /* 0x8000001709097221 */ /* 0x120fe20000000000 */
[----:B0-----:R-:W-:Y:S01]  /*0670*/  FMUL R6, R6, R27 ;  /* 0x0000001b06067220 */ /* 0x001fe20000400000 */
[----:B------:R-:W-:Y:S01]  /*0680*/  FADD R23, R8, -R23 ;  /* 0x8000001708177221 */ /* 0x000fe20000000000 */
[----:B--2---:R-:W-:Y:S01]  /*0690*/  FMUL R19, R19, R4 ;  /* 0x0000000413137220 */ /* 0x004fe20000400000 */
[--C-:B------:R-:W-:Y:S01]  /*06a0*/  FADD R20, R20, -R22.reuse ;  /* 0x8000001614147221 */ /* 0x100fe20000000000 */
[----:B------:R-:W-:Y:S01]  /*06b0*/  FADD R21, R21, -R22 ;  /* 0x8000001615157221 */ /* 0x000fe20000000000 */
[C---:B------:R-:W-:Y:S01]  /*06c0*/  FMUL R9, R6.reuse, R9 ;  /* 0x0000000906097220 */ /* 0x040fe20000400000 */
[----:B------:R-:W-:Y:S01]  /*06d0*/  FMUL R23, R6, R23 ;  /* 0x0000001706177220 */ /* 0x000fe20000400000 */
[-C--:B------:R-:W-:Y:S01]  /*06e0*/  FMUL R20, R20, R19.reuse ;  /* 0x0000001314147220 */ /* 0x080fe20000400000 */
[----:B------:R-:W-:Y:S01]  /*06f0*/  FMUL R4, R21, R19 ;  /* 0x0000001315047220 */ /* 0x000fe20000400000 */
[C-C-:B------:R-:W-:Y:S01]  /*0700*/  FFMA R9, R7.reuse, R9, R18.reuse ;  /* 0x0000000907097223 */ /* 0x140fe20000000012 */
[----:B------:R-:W-:Y:S01]  /*0710*/  FFMA R23, R7, R23, R18 ;  /* 0x0000001707177223 */ /* 0x000fe20000000012 */
[C-C-:B------:R-:W-:Y:S01]  /*0720*/  FFMA R7, R16.reuse, R20, R15.reuse ;  /* 0x0000001410077223 */ /* 0x140fe2000000000f */
[----:B------:R-:W-:Y:S01]  /*0730*/  FFMA R15, R16, R4, R15 ;  /* 0x00000004100f7223 */ /* 0x000fe2000000000f */
[----:B---3--:R-:W-:-:S04]  /*0740*/  IMAD.WIDE R2, R5, 0x4, R2 ;  /* 0x0000000405027825 */ /* 0x008fc800078e0202 */
[C---:B------:R-:W-:Y:S01]  /*0750*/  FADD R9, R0.reuse, R9 ;  /* 0x0000000900097221 */ /* 0x040fe20000000000 */
[C---:B------:R-:W-:Y:S01]  /*0760*/  FADD R8, R0.reuse, R23 ;  /* 0x0000001700087221 */ /* 0x040fe20000000000 */
[----:B------:R-:W-:Y:S01]  /*0770*/  FADD R17, R0, R17 ;  /* 0x0000001100117221 */ /* 0x000fe20000000000 */
[----:B-1----:R-:W-:-:S04]  /*0780*/  IMAD.WIDE R10, R5, 0x4, R10 ;  /* 0x00000004050a7825 */ /* 0x002fc800078e020a */
[C---:B------:R-:W-:Y:S01]  /*0790*/  FADD R16, R0.reuse, R25 ;  /* 0x0000001900107221 */ /* 0x040fe20000000000 */
[C---:B------:R-:W-:Y:S01]  /*07a0*/  FADD R14, R0.reuse, R7 ;  /* 0x00000007000e7221 */ /* 0x040fe20000000000 */
[----:B------:R-:W-:Y:S01]  /*07b0*/  FADD R15, R0, R15 ;  /* 0x0000000f000f7221 */ /* 0x000fe20000000000 */
[----:B----4-:R-:W-:Y:S01]  /*07c0*/  IMAD.WIDE R12, R5, 0x4, R12 ;  /* 0x00000004050c7825 */ /* 0x010fe200078e020c */
[----:B------:R-:W-:Y:S04]  /*07d0*/  STG.E.64 desc[UR4][R2.64], R8 ;  /* 0x0000000802007986 */ /* 0x000fe8000c101b04 */
[----:B------:R-:W-:Y:S04]  /*07e0*/  STG.E.64 desc[UR4][R10.64], R16 ;  /* 0x000000100a007986 */ /* 0x000fe8000c101b04 */
[----:B------:R-:W-:Y:S01]  /*07f0*/  STG.E.64 desc[UR4][R12.64], R14 ;  /* 0x0000000e0c007986 */ /* 0x000fe2000c101b04 */
[----:B------:R-:W-:Y:S05]  /*0800*/  EXIT ;  /* 0x000000000000794d */ /* 0x000fea0003800000 */
.L_x_0:
[----:B------:R-:W-:-:S00]  /*0810*/  BRA `(.L_x_0) ;  /* 0xfffffffc00fc7947 */ /* 0x000fc0000383ffff */
[----:B------:R-:W-:-:S00]  /*0820*/  NOP ;  /* 0x0000000000007918 */ /* 0x000fc00000000000 */
        /* <DEDUP_REMOVED lines=13> */
.L_x_1:


//--------------------- .nv.global.init           --------------------------
	.section	.nv.global.init,"aw",@progbits
.nv.global.init:
	.type		_$_str,@object
	.size		_$_str,(_$_str_$_2 - _$_str)
_$_str:
        /*0000*/ 	.byte	0x5f, 0x5f, 0x43, 0x55, 0x44, 0x41, 0x5f, 0x46, 0x54, 0x5a, 0x00
	.type		_$_str_$_2,@object
	.size		_$_str_$_2,(.L_1 - _$_str_$_2)
_$_str_$_2:
        /*000b*/ 	.byte	0x5f, 0x5f, 0x43, 0x55, 0x44, 0x41, 0x5f, 0x50, 0x52, 0x45, 0x43, 0x5f, 0x53, 0x51, 0x52, 0x54
        /*001b*/ 	.byte	0x00
.L_1:


//--------------------- .nv.constant0.triton_poi_fused__native_batch_norm_legit_no_training_add_17 --------------------------
	.section	.nv.constant0.triton_poi_fused__native_batch_norm_legit_no_training_add_17,"a",@progbits
	.sectionflags	@""
	.align	4
.nv.constant0.triton_poi_fused__native_batch_norm_legit_no_training_add_17:
	.zero		684
